//
// Generated by NVIDIA NVVM Compiler
//
// Compiler Build ID: CL-36424714
// Cuda compilation tools, release 13.0, V13.0.88
// Based on NVVM 20.0.0
//

.version 9.0
.target sm_100
.address_size 64

	// .globl	_Z10DerivativePfS_

.visible .entry _Z10DerivativePfS_(
	.param .u64 .ptr .align 1 _Z10DerivativePfS__param_0,
	.param .u64 .ptr .align 1 _Z10DerivativePfS__param_1
)
{
	.reg .pred 	%p<2>;
	.reg .b32 	%r<15>;
	.reg .b32 	%f<12>;
	.reg .b64 	%rd<10>;
	.reg .b64 	%fd<7>;

	ld.param.u64 	%rd1, [_Z10DerivativePfS__param_0];
	ld.param.u64 	%rd2, [_Z10DerivativePfS__param_1];
	mov.u32 	%r3, %ctaid.y;
	mov.u32 	%r4, %ntid.y;
	mov.u32 	%r5, %tid.y;
	mad.lo.s32 	%r1, %r3, %r4, %r5;
	mov.u32 	%r6, %ctaid.x;
	mov.u32 	%r7, %ntid.x;
	mov.u32 	%r8, %tid.x;
	mad.lo.s32 	%r2, %r6, %r7, %r8;
	add.s32 	%r9, %r1, -1;
	add.s32 	%r10, %r2, -1;
	max.u32 	%r11, %r9, %r10;
	setp.gt.u32 	%p1, %r11, 61;
	@%p1 bra 	$L__BB0_2;
	cvta.to.global.u64 	%rd3, %rd1;
	cvta.to.global.u64 	%rd4, %rd2;
	shl.b32 	%r12, %r1, 6;
	add.s32 	%r13, %r2, %r12;
	add.s32 	%r14, %r13, -64;
	mul.wide.u32 	%rd5, %r14, 4;
	add.s64 	%rd6, %rd3, %rd5;
	ld.global.f32 	%f1, [%rd6];
	mul.wide.u32 	%rd7, %r13, 4;
	add.s64 	%rd8, %rd3, %rd7;
	ld.global.f32 	%f2, [%rd8+256];
	ld.global.f32 	%f3, [%rd8+-4];
	ld.global.f32 	%f4, [%rd8+4];
	ld.global.f32 	%f5, [%rd8];
	add.f32 	%f6, %f5, %f5;
	sub.f32 	%f7, %f1, %f6;
	add.f32 	%f8, %f2, %f7;
	cvt.f64.f32 	%fd1, %f8;
	div.rn.f64 	%fd2, %fd1, 0d3F847AE147AE147C;
	sub.f32 	%f9, %f3, %f6;
	add.f32 	%f10, %f4, %f9;
	cvt.f64.f32 	%fd3, %f10;
	div.rn.f64 	%fd4, %fd3, 0d3F847AE147AE147C;
	add.f64 	%fd5, %fd2, %fd4;
	mul.f64 	%fd6, %fd5, 0d3F847AE147AE147B;
	cvt.rn.f32.f64 	%f11, %fd6;
	add.s64 	%rd9, %rd4, %rd7;
	st.global.f32 	[%rd9], %f11;
$L__BB0_2:
	ret;

}
	// .globl	_Z10SolvingODEPfS_
.visible .entry _Z10SolvingODEPfS_(
	.param .u64 .ptr .align 1 _Z10SolvingODEPfS__param_0,
	.param .u64 .ptr .align 1 _Z10SolvingODEPfS__param_1
)
{
	.reg .pred 	%p<4>;
	.reg .b32 	%r<10>;
	.reg .b32 	%f<4>;
	.reg .b64 	%rd<11>;
	.reg .b64 	%fd<4>;

	ld.param.u64 	%rd1, [_Z10SolvingODEPfS__param_0];
	ld.param.u64 	%rd2, [_Z10SolvingODEPfS__param_1];
	mov.u32 	%r3, %ctaid.y;
	mov.u32 	%r4, %ntid.y;
	mov.u32 	%r5, %tid.y;
	mad.lo.s32 	%r1, %r3, %r4, %r5;
	mov.u32 	%r6, %ctaid.x;
	mov.u32 	%r7, %ntid.x;
	mov.u32 	%r8, %tid.x;
	mad.lo.s32 	%r2, %r6, %r7, %r8;
	setp.gt.u32 	%p1, %r1, 63;
	setp.gt.s32 	%p2, %r2, 63;
	or.pred  	%p3, %p1, %p2;
	@%p3 bra 	$L__BB1_2;
	cvta.to.global.u64 	%rd3, %rd1;
	cvta.to.global.u64 	%rd4, %rd2;
	shl.b32 	%r9, %r1, 6;
	cvt.u64.u32 	%rd5, %r9;
	cvt.s64.s32 	%rd6, %r2;
	add.s64 	%rd7, %rd5, %rd6;
	shl.b64 	%rd8, %rd7, 2;
	add.s64 	%rd9, %rd3, %rd8;
	ld.global.f32 	%f1, [%rd9];
	cvt.f64.f32 	%fd1, %f1;
	add.s64 	%rd10, %rd4, %rd8;
	ld.global.f32 	%f2, [%rd10];
	cvt.f64.f32 	%fd2, %f2;
	fma.rn.f64 	%fd3, %fd2, 0d3FB999999999999A, %fd1;
	cvt.rn.f32.f64 	%f3, %fd3;
	st.global.f32 	[%rd9], %f3;
$L__BB1_2:
	ret;

}


// ===== COMPILED SASS (sm_100) =====

	.target	sm_100

	.elftype	@"ET_EXEC"


//--------------------- .note.nv.tkinfo           --------------------------
	.section	.note.nv.tkinfo,"",@"SHT_NOTE"
	.sectionflags	@"SHF_NOTE_NV_TKINFO"
	.tkinfo
        /*0018*/ 	.word	0x00000002
        /*0030*/ 	.string	""
        /*0030*/ 	.string	"ptxas"
        /*0030*/ 	.string	"Cuda compilation tools, release 13.0, V13.0.88"
        /*0030*/ 	.string	"Build cuda_13.0.r13.0/compiler.36424714_0"
        /*0030*/ 	.string	"-arch sm_100 -m 64 "



//--------------------- .note.nv.cuinfo           --------------------------
	.section	.note.nv.cuinfo,"",@"SHT_NOTE"
	.sectionflags	@"SHF_NOTE_NV_CUINFO"
        /*0018*/ 	.short	0x0002
        /*001a*/ 	.short	0x0064
        /*001c*/ 	.short	0x0082
	.zero		2


//--------------------- .nv.info                  --------------------------
	.section	.nv.info,"",@"SHT_CUDA_INFO"
	.align	4


	//----- nvinfo : EIATTR_REGCOUNT
	.align		4
        /*0000*/ 	.byte	0x04, 0x2f
        /*0002*/ 	.short	(.L_1 - .L_0)
	.align		4
.L_0:
        /*0004*/ 	.word	index@(_Z10DerivativePfS_)
        /*0008*/ 	.word	0x0000001e


	//----- nvinfo : EIATTR_FRAME_SIZE
	.align		4
.L_1:
        /*000c*/ 	.byte	0x04, 0x11
        /*000e*/ 	.short	(.L_3 - .L_2)
	.align		4
.L_2:
        /*0010*/ 	.word	index@($__internal_0_$__cuda_sm20_div_rn_f64_full)
        /*0014*/ 	.word	0x00000000


	//----- nvinfo : EIATTR_FRAME_SIZE
	.align		4
.L_3:
        /*0018*/ 	.byte	0x04, 0x11
        /*001a*/ 	.short	(.L_5 - .L_4)
	.align		4
.L_4:
        /*001c*/ 	.word	index@(_Z10DerivativePfS_)
        /*0020*/ 	.word	0x00000000


	//----- nvinfo : EIATTR_REGCOUNT
	.align		4
.L_5:
        /*0024*/ 	.byte	0x04, 0x2f
        /*0026*/ 	.short	(.L_7 - .L_6)
	.align		4
.L_6:
        /*0028*/ 	.word	index@(_Z10SolvingODEPfS_)
        /*002c*/ 	.word	0x0000000c


	//----- nvinfo : EIATTR_FRAME_SIZE
	.align		4
.L_7:
        /*0030*/ 	.byte	0x04, 0x11
        /*0032*/ 	.short	(.L_9 - .L_8)
	.align		4
.L_8:
        /*0034*/ 	.word	index@(_Z10SolvingODEPfS_)
        /*0038*/ 	.word	0x00000000


	//----- nvinfo : EIATTR_MIN_STACK_SIZE
	.align		4
.L_9:
        /*003c*/ 	.byte	0x04, 0x12
        /*003e*/ 	.short	(.L_11 - .L_10)
	.align		4
.L_10:
        /*0040*/ 	.word	index@(_Z10SolvingODEPfS_)
        /*0044*/ 	.word	0x00000000


	//----- nvinfo : EIATTR_MIN_STACK_SIZE
	.align		4
.L_11:
        /*0048*/ 	.byte	0x04, 0x12
        /*004a*/ 	.short	(.L_13 - .L_12)
	.align		4
.L_12:
        /*004c*/ 	.word	index@(_Z10DerivativePfS_)
        /*0050*/ 	.word	0x00000000
.L_13:


//--------------------- .nv.compat                --------------------------
	.section	.nv.compat,"",@"SHT_CUDA_COMPAT_INFO"
	.align	4
        /*0000*/ 	.byte	0x02, 0x09, 0x00, 0x00, 0x02, 0x02, 0x01, 0x00, 0x02, 0x05, 0x05, 0x00, 0x03, 0x07, 0x01, 0x01
        /*0010*/ 	.byte	0x02, 0x03, 0x00, 0x00, 0x02, 0x06, 0x01, 0x00, 0x04, 0x0b, 0x08, 0x00, 0x01, 0x00, 0x00, 0x00
        /*0020*/ 	.byte	0x00, 0x00, 0x00, 0x00


//--------------------- .nv.info._Z10SolvingODEPfS_ --------------------------
	.section	.nv.info._Z10SolvingODEPfS_,"",@"SHT_CUDA_INFO"
	.sectionflags	@""
	.align	4


	//----- nvinfo : EIATTR_CUDA_API_VERSION
	.align		4
        /*0000*/ 	.byte	0x04, 0x37
        /*0002*/ 	.short	(.L_15 - .L_14)
.L_14:
        /*0004*/ 	.word	0x00000082


	//----- nvinfo : EIATTR_KPARAM_INFO
	.align		4
.L_15:
        /*0008*/ 	.byte	0x04, 0x17
        /*000a*/ 	.short	(.L_17 - .L_16)
.L_16:
        /*000c*/ 	.word	0x00000000
        /*0010*/ 	.short	0x0001
        /*0012*/ 	.short	0x0008
        /*0014*/ 	.byte	0x00, 0xf5, 0x21, 0x00


	//----- nvinfo : EIATTR_KPARAM_INFO
	.align		4
.L_17:
        /*0018*/ 	.byte	0x04, 0x17
        /*001a*/ 	.short	(.L_19 - .L_18)
.L_18:
        /*001c*/ 	.word	0x00000000
        /*0020*/ 	.short	0x0000
        /*0022*/ 	.short	0x0000
        /*0024*/ 	.byte	0x00, 0xf5, 0x21, 0x00


	//----- nvinfo : EIATTR_SPARSE_MMA_MASK
	.align		4
.L_19:
        /*0028*/ 	.byte	0x03, 0x50
        /*002a*/ 	.short	0x0000


	//----- nvinfo : EIATTR_MAXREG_COUNT
	.align		4
        /*002c*/ 	.byte	0x03, 0x1b
        /*002e*/ 	.short	0x00ff


	//----- nvinfo : EIATTR_MERCURY_ISA_VERSION
	.align		4
        /*0030*/ 	.byte	0x03, 0x5f
        /*0032*/ 	.short	0x0101


	//----- nvinfo : EIATTR_VRC_CTA_INIT_COUNT
	.align		4
        /*0034*/ 	.byte	0x02, 0x4a
	.zero		1
	.zero		1


	//----- nvinfo : EIATTR_EXIT_INSTR_OFFSETS
	.align		4
        /*0038*/ 	.byte	0x04, 0x1c
        /*003a*/ 	.short	(.L_21 - .L_20)


	//   ....[0]....
.L_20:
        /*003c*/ 	.word	0x000000b0


	//   ....[1]....
        /*0040*/ 	.word	0x000001f0


	//----- nvinfo : EIATTR_CBANK_PARAM_SIZE
	.align		4
.L_21:
        /*0044*/ 	.byte	0x03, 0x19
        /*0046*/ 	.short	0x0010


	//----- nvinfo : EIATTR_PARAM_CBANK
	.align		4
        /*0048*/ 	.byte	0x04, 0x0a
        /*004a*/ 	.short	(.L_23 - .L_22)
	.align		4
.L_22:
        /*004c*/ 	.word	index@(.nv.constant0._Z10SolvingODEPfS_)
        /*0050*/ 	.short	0x0380
        /*0052*/ 	.short	0x0010


	//----- nvinfo : EIATTR_SW_WAR
	.align		4
.L_23:
        /*0054*/ 	.byte	0x04, 0x36
        /*0056*/ 	.short	(.L_25 - .L_24)
.L_24:
        /*0058*/ 	.word	0x00000008
.L_25:


//--------------------- .nv.info._Z10DerivativePfS_ --------------------------
	.section	.nv.info._Z10DerivativePfS_,"",@"SHT_CUDA_INFO"
	.sectionflags	@""
	.align	4


	//----- nvinfo : EIATTR_CUDA_API_VERSION
	.align		4
        /*0000*/ 	.byte	0x04, 0x37
        /*0002*/ 	.short	(.L_27 - .L_26)
.L_26:
        /*0004*/ 	.word	0x00000082


	//----- nvinfo : EIATTR_KPARAM_INFO
	.align		4
.L_27:
        /*0008*/ 	.byte	0x04, 0x17
        /*000a*/ 	.short	(.L_29 - .L_28)
.L_28:
        /*000c*/ 	.word	0x00000000
        /*0010*/ 	.short	0x0001
        /*0012*/ 	.short	0x0008
        /*0014*/ 	.byte	0x00, 0xf5, 0x21, 0x00


	//----- nvinfo : EIATTR_KPARAM_INFO
	.align		4
.L_29:
        /*0018*/ 	.byte	0x04, 0x17
        /*001a*/ 	.short	(.L_31 - .L_30)
.L_30:
        /*001c*/ 	.word	0x00000000
        /*0020*/ 	.short	0x0000
        /*0022*/ 	.short	0x0000
        /*0024*/ 	.byte	0x00, 0xf5, 0x21, 0x00


	//----- nvinfo : EIATTR_SPARSE_MMA_MASK
	.align		4
.L_31:
        /*0028*/ 	.byte	0x03, 0x50
        /*002a*/ 	.short	0x0000


	//----- nvinfo : EIATTR_MAXREG_COUNT
	.align		4
        /*002c*/ 	.byte	0x03, 0x1b
        /*002e*/ 	.short	0x00ff


	//----- nvinfo : EIATTR_MERCURY_ISA_VERSION
	.align		4
        /*0030*/ 	.byte	0x03, 0x5f
        /*0032*/ 	.short	0x0101


	//----- nvinfo : EIATTR_VRC_CTA_INIT_COUNT
	.align		4
        /*0034*/ 	.byte	0x02, 0x4a
	.zero		1
	.zero		1


	//----- nvinfo : EIATTR_EXIT_INSTR_OFFSETS
	.align		4
        /*0038*/ 	.byte	0x04, 0x1c
        /*003a*/ 	.short	(.L_33 - .L_32)


	//   ....[0]....
.L_32:
        /*003c*/ 	.word	0x000000c0


	//   ....[1]....
        /*0040*/ 	.word	0x00000570


	//----- nvinfo : EIATTR_CRS_STACK_SIZE
	.align		4
.L_33:
        /*0044*/ 	.byte	0x04, 0x1e
        /*0046*/ 	.short	(.L_35 - .L_34)
.L_34:
        /*0048*/ 	.word	0x00000000


	//----- nvinfo : EIATTR_CBANK_PARAM_SIZE
	.align		4
.L_35:
        /*004c*/ 	.byte	0x03, 0x19
        /*004e*/ 	.short	0x0010


	//----- nvinfo : EIATTR_PARAM_CBANK
	.align		4
        /*0050*/ 	.byte	0x04, 0x0a
        /*0052*/ 	.short	(.L_37 - .L_36)
	.align		4
.L_36:
        /*0054*/ 	.word	index@(.nv.constant0._Z10DerivativePfS_)
        /*0058*/ 	.short	0x0380
        /*005a*/ 	.short	0x0010


	//----- nvinfo : EIATTR_SW_WAR
	.align		4
.L_37:
        /*005c*/ 	.byte	0x04, 0x36
        /*005e*/ 	.short	(.L_39 - .L_38)
.L_38:
        /*0060*/ 	.word	0x00000008
.L_39:


//--------------------- .nv.callgraph             --------------------------
	.section	.nv.callgraph,"",@"SHT_CUDA_CALLGRAPH"
	.align	4
	.sectionentsize	8
	.align		4
        /*0000*/ 	.word	0x00000000
	.align		4
        /*0004*/ 	.word	0xffffffff
	.align		4
        /*0008*/ 	.word	0x00000000
	.align		4
        /*000c*/ 	.word	0xfffffffe
	.align		4
        /*0010*/ 	.word	0x00000000
	.align		4
        /*0014*/ 	.word	0xfffffffd
	.align		4
        /*0018*/ 	.word	0x00000000
	.align		4
        /*001c*/ 	.word	0xfffffffc


//--------------------- .text._Z10SolvingODEPfS_  --------------------------
	.section	.text._Z10SolvingODEPfS_,"ax",@progbits
	.align	128
        .global         _Z10SolvingODEPfS_
        .type           _Z10SolvingODEPfS_,@function
        .size           _Z10SolvingODEPfS_,(.L_x_12 - _Z10SolvingODEPfS_)
        .other          _Z10SolvingODEPfS_,@"STO_CUDA_ENTRY STV_DEFAULT"
_Z10SolvingODEPfS_:
.text._Z10SolvingODEPfS_:
[----:B------:R-:W-:Y:S01]  /*0000*/  LDC R1, c[0x0][0x37c] ;  /* 0x0000df00ff017b82 */ /* 0x000fe20000000800 */
[----:B------:R-:W0:Y:S07]  /*0010*/  S2R R2, SR_TID.X ;  /* 0x0000000000027919 */ /* 0x000e2e0000002100 */
[----:B------:R-:W1:Y:S01]  /*0020*/  LDC R0, c[0x0][0x364] ;  /* 0x0000d900ff007b82 */ /* 0x000e620000000800 */
[----:B------:R-:W1:Y:S07]  /*0030*/  S2R R5, SR_TID.Y ;  /* 0x0000000000057919 */ /* 0x000e6e0000002200 */
[----:B------:R-:W0:Y:S08]  /*0040*/  S2UR UR5, SR_CTAID.X ;  /* 0x00000000000579c3 */ /* 0x000e300000002500 */
[----:B------:R-:W0:Y:S08]  /*0050*/  LDC R3, c[0x0][0x360] ;  /* 0x0000d800ff037b82 */ /* 0x000e300000000800 */
[----:B------:R-:W1:Y:S01]  /*0060*/  S2UR UR4, SR_CTAID.Y ;  /* 0x00000000000479c3 */ /* 0x000e620000002600 */
[----:B0-----:R-:W-:-:S05]  /*0070*/  IMAD R3, R3, UR5, R2 ;  /* 0x0000000503037c24 */ /* 0x001fca000f8e0202 */
[----:B------:R-:W-:Y:S01]  /*0080*/  ISETP.GT.AND P0, PT, R3, 0x3f, PT ;  /* 0x0000003f0300780c */ /* 0x000fe20003f04270 */
[----:B-1----:R-:W-:-:S05]  /*0090*/  IMAD R0, R0, UR4, R5 ;  /* 0x0000000400007c24 */ /* 0x002fca000f8e0205 */
[----:B------:R-:W-:-:S13]  /*00a0*/  ISETP.GT.U32.OR P0, PT, R0, 0x3f, P0 ;  /* 0x0000003f0000780c */ /* 0x000fda0000704470 */
[----:B------:R-:W-:Y:S05]  /*00b0*/  @P0 EXIT ;  /* 0x000000000000094d */ /* 0x000fea0003800000 */
[----:B------:R-:W0:Y:S01]  /*00c0*/  LDCU.128 UR8, c[0x0][0x380] ;  /* 0x00007000ff0877ac */ /* 0x000e220008000c00 */
[----:B------:R-:W-:Y:S01]  /*00d0*/  LEA R0, P0, R0, R3, 0x6 ;  /* 0x0000000300007211 */ /* 0x000fe200078030ff */
[----:B------:R-:W1:Y:S03]  /*00e0*/  LDCU.64 UR4, c[0x0][0x358] ;  /* 0x00006b00ff0477ac */ /* 0x000e660008000a00 */
[----:B------:R-:W-:Y:S01]  /*00f0*/  LEA.HI.X.SX32 R3, R3, RZ, 0x1, P0 ;  /* 0x000000ff03037211 */ /* 0x000fe200000f0eff */
[----:B------:R-:W-:-:S03]  /*0100*/  IMAD.SHL.U32 R2, R0, 0x4, RZ ;  /* 0x0000000400027824 */ /* 0x000fc600078e00ff */
[----:B------:R-:W-:Y:S02]  /*0110*/  SHF.L.U64.HI R0, R0, 0x2, R3 ;  /* 0x0000000200007819 */ /* 0x000fe40000010203 */
[C---:B0-----:R-:W-:Y:S02]  /*0120*/  IADD3 R8, P1, PT, R2.reuse, UR10, RZ ;  /* 0x0000000a02087c10 */ /* 0x041fe4000ff3e0ff */
[----:B------:R-:W-:Y:S02]  /*0130*/  IADD3 R2, P0, PT, R2, UR8, RZ ;  /* 0x0000000802027c10 */ /* 0x000fe4000ff1e0ff */
[C---:B------:R-:W-:Y:S02]  /*0140*/  IADD3.X R9, PT, PT, R0.reuse, UR11, RZ, P1, !PT ;  /* 0x0000000b00097c10 */ /* 0x040fe40008ffe4ff */
[----:B------:R-:W-:-:S03]  /*0150*/  IADD3.X R3, PT, PT, R0, UR9, RZ, P0, !PT ;  /* 0x0000000900037c10 */ /* 0x000fc600087fe4ff */
[----:B-1----:R-:W2:Y:S04]  /*0160*/  LDG.E R6, desc[UR4][R8.64] ;  /* 0x0000000408067981 */ /* 0x002ea8000c1e1900 */
[----:B------:R-:W3:Y:S01]  /*0170*/  LDG.E R0, desc[UR4][R2.64] ;  /* 0x0000000402007981 */ /* 0x000ee2000c1e1900 */
[----:B------:R-:W-:Y:S01]  /*0180*/  UMOV UR6, 0x9999999a ;  /* 0x9999999a00067882 */ /* 0x000fe20000000000 */
[----:B------:R-:W-:Y:S01]  /*0190*/  UMOV UR7, 0x3fb99999 ;  /* 0x3fb9999900077882 */ /* 0x000fe20000000000 */
[----:B--2---:R-:W-:Y:S08]  /*01a0*/  F2F.F64.F32 R6, R6 ;  /* 0x0000000600067310 */ /* 0x004ff00000201800 */
[----:B---3--:R-:W0:Y:S02]  /*01b0*/  F2F.F64.F32 R4, R0 ;  /* 0x0000000000047310 */ /* 0x008e240000201800 */
[----:B0-----:R-:W-:-:S10]  /*01c0*/  DFMA R4, R6, UR6, R4 ;  /* 0x0000000606047c2b */ /* 0x001fd40008000004 */
[----:B------:R-:W0:Y:S02]  /*01d0*/  F2F.F32.F64 R5, R4 ;  /* 0x0000000400057310 */ /* 0x000e240000301000 */
[----:B0-----:R-:W-:Y:S01]  /*01e0*/  STG.E desc[UR4][R2.64], R5 ;  /* 0x0000000502007986 */ /* 0x001fe2000c101904 */
[----:B------:R-:W-:Y:S05]  /*01f0*/  EXIT ;  /* 0x000000000000794d */ /* 0x000fea0003800000 */
.L_x_0:
[----:B------:R-:W-:-:S00]  /*0200*/  BRA `(.L_x_0) ;  /* 0xfffffffc00fc7947 */ /* 0x000fc0000383ffff */
[----:B------:R-:W-:-:S00]  /*0210*/  NOP ;  /* 0x0000000000007918 */ /* 0x000fc00000000000 */
        /* <DEDUP_REMOVED lines=14> */
.L_x_12:


//--------------------- .text._Z10DerivativePfS_  --------------------------
	.section	.text._Z10DerivativePfS_,"ax",@progbits
	.align	128
        .global         _Z10DerivativePfS_
        .type           _Z10DerivativePfS_,@function
        .size           _Z10DerivativePfS_,(.L_x_11 - _Z10DerivativePfS_)
        .other          _Z10DerivativePfS_,@"STO_CUDA_ENTRY STV_DEFAULT"
_Z10DerivativePfS_:
.text._Z10DerivativePfS_:
[----:B------:R-:W-:Y:S01]  /*0000*/  LDC R1, c[0x0][0x37c] ;  /* 0x0000df00ff017b82 */ /* 0x000fe20000000800 */
[----:B------:R-:W0:Y:S07]  /*0010*/  S2R R0, SR_TID.X ;  /* 0x0000000000007919 */ /* 0x000e2e0000002100 */
[----:B------:R-:W1:Y:S01]  /*0020*/  LDC R4, c[0x0][0x364] ;  /* 0x0000d900ff047b82 */ /* 0x000e620000000800 */
[----:B------:R-:W1:Y:S07]  /*0030*/  S2R R5, SR_TID.Y ;  /* 0x0000000000057919 */ /* 0x000e6e0000002200 */
[----:B------:R-:W0:Y:S08]  /*0040*/  S2UR UR5, SR_CTAID.X ;  /* 0x00000000000579c3 */ /* 0x000e300000002500 */
[----:B------:R-:W0:Y:S08]  /*0050*/  LDC R3, c[0x0][0x360] ;  /* 0x0000d800ff037b82 */ /* 0x000e300000000800 */
[----:B------:R-:W1:Y:S01]  /*0060*/  S2UR UR4, SR_CTAID.Y ;  /* 0x00000000000479c3 */ /* 0x000e620000002600 */
[----:B0-----:R-:W-:-:S02]  /*0070*/  IMAD R3, R3, UR5, R0 ;  /* 0x0000000503037c24 */ /* 0x001fc4000f8e0200 */
[----:B-1----:R-:W-:Y:S02]  /*0080*/  IMAD R4, R4, UR4, R5 ;  /* 0x0000000404047c24 */ /* 0x002fe4000f8e0205 */
[----:B------:R-:W-:-:S05]  /*0090*/  VIADD R5, R3, 0xffffffff ;  /* 0xffffffff03057836 */ /* 0x000fca0000000000 */
[----:B------:R-:W-:-:S04]  /*00a0*/  VIADDMNMX.U32 R5, R4, 0xffffffff, R5, !PT ;  /* 0xffffffff04057846 */ /* 0x000fc80007800005 */
[----:B------:R-:W-:-:S13]  /*00b0*/  ISETP.GT.U32.AND P0, PT, R5, 0x3d, PT ;  /* 0x0000003d0500780c */ /* 0x000fda0003f04070 */
[----:B------:R-:W-:Y:S05]  /*00c0*/  @P0 EXIT ;  /* 0x000000000000094d */ /* 0x000fea0003800000 */
[----:B------:R-:W0:Y:S01]  /*00d0*/  LDC.64 R10, c[0x0][0x380] ;  /* 0x0000e000ff0a7b82 */ /* 0x000e220000000a00 */
[----:B------:R-:W1:Y:S01]  /*00e0*/  LDCU.64 UR4, c[0x0][0x358] ;  /* 0x00006b00ff0477ac */ /* 0x000e620008000a00 */
[----:B------:R-:W-:-:S04]  /*00f0*/  IMAD R4, R4, 0x40, R3 ;  /* 0x0000004004047824 */ /* 0x000fc800078e0203 */
[C---:B------:R-:W-:Y:S02]  /*0100*/  VIADD R3, R4.reuse, 0xffffffc0 ;  /* 0xffffffc004037836 */ /* 0x040fe40000000000 */
[----:B0-----:R-:W-:-:S04]  /*0110*/  IMAD.WIDE.U32 R12, R4, 0x4, R10 ;  /* 0x00000004040c7825 */ /* 0x001fc800078e000a */
[----:B------:R-:W-:Y:S01]  /*0120*/  IMAD.WIDE.U32 R10, R3, 0x4, R10 ;  /* 0x00000004030a7825 */ /* 0x000fe200078e000a */
[----:B-1----:R-:W2:Y:S04]  /*0130*/  LDG.E R7, desc[UR4][R12.64] ;  /* 0x000000040c077981 */ /* 0x002ea8000c1e1900 */
[----:B------:R-:W3:Y:S04]  /*0140*/  LDG.E R0, desc[UR4][R12.64+0x100] ;  /* 0x000100040c007981 */ /* 0x000ee8000c1e1900 */
[----:B------:R-:W4:Y:S01]  /*0150*/  LDG.E R11, desc[UR4][R10.64] ;  /* 0x000000040a0b7981 */ /* 0x000f22000c1e1900 */
[----:B------:R-:W0:Y:S01]  /*0160*/  MUFU.RCP64H R15, 0.0099999979138374328613 ;  /* 0x3f847ae1000f7908 */ /* 0x000e220000001800 */
[----:B------:R-:W-:-:S02]  /*0170*/  IMAD.MOV.U32 R2, RZ, RZ, 0x47ae147c ;  /* 0x47ae147cff027424 */ /* 0x000fc400078e00ff */
[----:B------:R-:W-:Y:S01]  /*0180*/  IMAD.MOV.U32 R3, RZ, RZ, 0x3f847ae1 ;  /* 0x3f847ae1ff037424 */ /* 0x000fe200078e00ff */
[----:B------:R-:W5:Y:S01]  /*0190*/  LDG.E R5, desc[UR4][R12.64+-0x4] ;  /* 0xfffffc040c057981 */ /* 0x000f62000c1e1900 */
[----:B------:R-:W-:-:S03]  /*01a0*/  IMAD.MOV.U32 R14, RZ, RZ, 0x1 ;  /* 0x00000001ff0e7424 */ /* 0x000fc600078e00ff */
[----:B------:R1:W5:Y:S03]  /*01b0*/  LDG.E R6, desc[UR4][R12.64+0x4] ;  /* 0x000004040c067981 */ /* 0x000366000c1e1900 */
[----:B0-----:R-:W-:-:S08]  /*01c0*/  DFMA R8, R14, -R2, 1 ;  /* 0x3ff000000e08742b */ /* 0x001fd00000000802 */
[----:B------:R-:W-:-:S08]  /*01d0*/  DFMA R16, R8, R8, R8 ;  /* 0x000000080810722b */ /* 0x000fd00000000008 */
[----:B------:R-:W-:-:S08]  /*01e0*/  DFMA R16, R14, R16, R14 ;  /* 0x000000100e10722b */ /* 0x000fd0000000000e */
[----:B------:R-:W-:-:S08]  /*01f0*/  DFMA R14, R16, -R2, 1 ;  /* 0x3ff00000100e742b */ /* 0x000fd00000000802 */
[----:B------:R-:W-:Y:S01]  /*0200*/  DFMA R14, R16, R14, R16 ;  /* 0x0000000e100e722b */ /* 0x000fe20000000010 */
[----:B------:R-:W-:Y:S01]  /*0210*/  UMOV UR6, 0x47ae147c ;  /* 0x47ae147c00067882 */ /* 0x000fe20000000000 */
[----:B------:R-:W-:Y:S01]  /*0220*/  BSSY.RECONVERGENT B0, `(.L_x_1) ;  /* 0x0000011000007945 */ /* 0x000fe20003800200 */
[----:B--2---:R-:W-:-:S04]  /*0230*/  FADD R8, R7, R7 ;  /* 0x0000000707087221 */ /* 0x004fc80000000000 */
[----:B----4-:R-:W-:-:S04]  /*0240*/  FADD R11, R11, -R8 ;  /* 0x800000080b0b7221 */ /* 0x010fc80000000000 */
[----:B---3--:R-:W-:-:S06]  /*0250*/  FADD R11, R0, R11 ;  /* 0x0000000b000b7221 */ /* 0x008fcc0000000000 */
[----:B------:R-:W1:Y:S02]  /*0260*/  F2F.F64.F32 R10, R11 ;  /* 0x0000000b000a7310 */ /* 0x000e640000201800 */
[----:B-1----:R-:W-:-:S08]  /*0270*/  DMUL R12, R10, R14 ;  /* 0x0000000e0a0c7228 */ /* 0x002fd00000000000 */
[----:B------:R-:W-:-:S08]  /*0280*/  DFMA R2, R12, -R2, R10 ;  /* 0x800000020c02722b */ /* 0x000fd0000000000a */
[----:B------:R-:W-:Y:S01]  /*0290*/  DFMA R2, R14, R2, R12 ;  /* 0x000000020e02722b */ /* 0x000fe2000000000c */
[----:B------:R-:W-:-:S09]  /*02a0*/  FSETP.GEU.AND P1, PT, |R11|, 6.5827683646048100446e-37, PT ;  /* 0x036000000b00780b */ /* 0x000fd20003f2e200 */
[----:B------:R-:W-:-:S05]  /*02b0*/  FFMA R0, RZ, 1.0349999666213989258, R3 ;  /* 0x3f847ae1ff007823 */ /* 0x000fca0000000003 */
[----:B------:R-:W-:Y:S01]  /*02c0*/  FSETP.GT.AND P0, PT, |R0|, 1.469367938527859385e-39, PT ;  /* 0x001000000000780b */ /* 0x000fe20003f04200 */
[----:B------:R-:W-:-:S12]  /*02d0*/  IMAD.MOV.U32 R7, RZ, RZ, 0x3f847ae1 ;  /* 0x3f847ae1ff077424 */ /* 0x000fd800078e00ff */
[----:B------:R-:W-:Y:S05]  /*02e0*/  @P0 BRA P1, `(.L_x_2) ;  /* 0x0000000000100947 */ /* 0x000fea0000800000 */
[----:B------:R-:W-:-:S07]  /*02f0*/  MOV R0, 0x310 ;  /* 0x0000031000007802 */ /* 0x000fce0000000f00 */
[----:B-----5:R-:W-:Y:S05]  /*0300*/  CALL.REL.NOINC `($__internal_0_$__cuda_sm20_div_rn_f64_full) ;  /* 0x00000000009c7944 */ /* 0x020fea0003c00000 */
[----:B------:R-:W-:Y:S02]  /*0310*/  IMAD.MOV.U32 R2, RZ, RZ, R18 ;  /* 0x000000ffff027224 */ /* 0x000fe400078e0012 */
[----:B------:R-:W-:-:S07]  /*0320*/  IMAD.MOV.U32 R3, RZ, RZ, R19 ;  /* 0x000000ffff037224 */ /* 0x000fce00078e0013 */
.L_x_2:
[----:B------:R-:W-:Y:S05]  /*0330*/  BSYNC.RECONVERGENT B0 ;  /* 0x0000000000007941 */ /* 0x000fea0003800200 */
.L_x_1:
[----:B------:R-:W0:Y:S01]  /*0340*/  MUFU.RCP64H R13, 0.0099999979138374328613 ;  /* 0x3f847ae1000d7908 */ /* 0x000e220000001800 */
[----:B------:R-:W-:Y:S02]  /*0350*/  HFMA2 R11, -RZ, RZ, 1.87890625, 56352 ;  /* 0x3f847ae1ff0b7431 */ /* 0x000fe400000001ff */
[----:B------:R-:W-:Y:S02]  /*0360*/  IMAD.MOV.U32 R10, RZ, RZ, 0x47ae147c ;  /* 0x47ae147cff0a7424 */ /* 0x000fe400078e00ff */
[----:B-----5:R-:W-:Y:S01]  /*0370*/  FADD R5, R5, -R8 ;  /* 0x8000000805057221 */ /* 0x020fe20000000000 */
[----:B------:R-:W-:Y:S01]  /*0380*/  IMAD.MOV.U32 R12, RZ, RZ, 0x1 ;  /* 0x00000001ff0c7424 */ /* 0x000fe200078e00ff */
[----:B------:R-:W-:Y:S02]  /*0390*/  BSSY.RECONVERGENT B0, `(.L_x_3) ;  /* 0x0000015000007945 */ /* 0x000fe40003800200 */
[----:B------:R-:W-:-:S03]  /*03a0*/  FADD R5, R6, R5 ;  /* 0x0000000506057221 */ /* 0x000fc60000000000 */
[----:B0-----:R-:W-:-:S08]  /*03b0*/  DFMA R14, R12, -R10, 1 ;  /* 0x3ff000000c0e742b */ /* 0x001fd0000000080a */
[----:B------:R-:W-:-:S08]  /*03c0*/  DFMA R14, R14, R14, R14 ;  /* 0x0000000e0e0e722b */ /* 0x000fd0000000000e */
[----:B------:R-:W-:Y:S01]  /*03d0*/  DFMA R14, R12, R14, R12 ;  /* 0x0000000e0c0e722b */ /* 0x000fe2000000000c */
[----:B------:R-:W0:Y:S07]  /*03e0*/  F2F.F64.F32 R12, R5 ;  /* 0x00000005000c7310 */ /* 0x000e2e0000201800 */
[----:B------:R-:W-:-:S08]  /*03f0*/  DFMA R8, R14, -R10, 1 ;  /* 0x3ff000000e08742b */ /* 0x000fd0000000080a */
[----:B------:R-:W-:Y:S01]  /*0400*/  DFMA R14, R14, R8, R14 ;  /* 0x000000080e0e722b */ /* 0x000fe2000000000e */
[----:B0-----:R-:W-:-:S07]  /*0410*/  FSETP.GEU.AND P1, PT, |R13|, 6.5827683646048100446e-37, PT ;  /* 0x036000000d00780b */ /* 0x001fce0003f2e200 */
[----:B------:R-:W-:-:S08]  /*0420*/  DMUL R8, R14, R12 ;  /* 0x0000000c0e087228 */ /* 0x000fd00000000000 */
[----:B------:R-:W-:-:S08]  /*0430*/  DFMA R10, R8, -R10, R12 ;  /* 0x8000000a080a722b */ /* 0x000fd0000000000c */
[----:B------:R-:W-:-:S10]  /*0440*/  DFMA R8, R14, R10, R8 ;  /* 0x0000000a0e08722b */ /* 0x000fd40000000008 */
[----:B------:R-:W-:-:S05]  /*0450*/  FFMA R0, RZ, 1.0349999666213989258, R9 ;  /* 0x3f847ae1ff007823 */ /* 0x000fca0000000009 */
[----:B------:R-:W-:-:S13]  /*0460*/  FSETP.GT.AND P0, PT, |R0|, 1.469367938527859385e-39, PT ;  /* 0x001000000000780b */ /* 0x000fda0003f04200 */
[----:B------:R-:W-:Y:S05]  /*0470*/  @P0 BRA P1, `(.L_x_4) ;  /* 0x0000000000180947 */ /* 0x000fea0000800000 */
[----:B------:R-:W-:Y:S01]  /*0480*/  IMAD.MOV.U32 R10, RZ, RZ, R12 ;  /* 0x000000ffff0a7224 */ /* 0x000fe200078e000c */
[----:B------:R-:W-:Y:S01]  /*0490*/  MOV R0, 0x4c0 ;  /* 0x000004c000007802 */ /* 0x000fe20000000f00 */
[----:B------:R-:W-:-:S07]  /*04a0*/  IMAD.MOV.U32 R11, RZ, RZ, R13 ;  /* 0x000000ffff0b7224 */ /* 0x000fce00078e000d */
[----:B------:R-:W-:Y:S05]  /*04b0*/  CALL.REL.NOINC `($__internal_0_$__cuda_sm20_div_rn_f64_full) ;  /* 0x0000000000307944 */ /* 0x000fea0003c00000 */
[----:B------:R-:W-:Y:S02]  /*04c0*/  IMAD.MOV.U32 R8, RZ, RZ, R18 ;  /* 0x000000ffff087224 */ /* 0x000fe400078e0012 */
[----:B------:R-:W-:-:S07]  /*04d0*/  IMAD.MOV.U32 R9, RZ, RZ, R19 ;  /* 0x000000ffff097224 */ /* 0x000fce00078e0013 */
.L_x_4:
[----:B------:R-:W-:Y:S05]  /*04e0*/  BSYNC.RECONVERGENT B0 ;  /* 0x0000000000007941 */ /* 0x000fea0003800200 */
.L_x_3:
[----:B------:R-:W-:Y:S01]  /*04f0*/  DADD R2, R8, R2 ;  /* 0x0000000008027229 */ /* 0x000fe20000000002 */
[----:B------:R-:W0:Y:S01]  /*0500*/  LDC.64 R6, c[0x0][0x388] ;  /* 0x0000e200ff067b82 */ /* 0x000e220000000a00 */
[----:B------:R-:W-:Y:S01]  /*0510*/  UMOV UR8, 0x47ae147b ;  /* 0x47ae147b00087882 */ /* 0x000fe20000000000 */
[----:B------:R-:W-:-:S05]  /*0520*/  UMOV UR9, 0x3f847ae1 ;  /* 0x3f847ae100097882 */ /* 0x000fca0000000000 */
[----:B------:R-:W-:-:S10]  /*0530*/  DMUL R2, R2, UR8 ;  /* 0x0000000802027c28 */ /* 0x000fd40008000000 */
[----:B------:R-:W1:Y:S01]  /*0540*/  F2F.F32.F64 R3, R2 ;  /* 0x0000000200037310 */ /* 0x000e620000301000 */
[----:B0-----:R-:W-:-:S05]  /*0550*/  IMAD.WIDE.U32 R4, R4, 0x4, R6 ;  /* 0x0000000404047825 */ /* 0x001fca00078e0006 */
[----:B-1----:R-:W-:Y:S01]  /*0560*/  STG.E desc[UR4][R4.64], R3 ;  /* 0x0000000304007986 */ /* 0x002fe2000c101904 */
[----:B------:R-:W-:Y:S05]  /*0570*/  EXIT ;  /* 0x000000000000794d */ /* 0x000fea0003800000 */
        .weak           $__internal_0_$__cuda_sm20_div_rn_f64_full
        .type           $__internal_0_$__cuda_sm20_div_rn_f64_full,@function
        .size           $__internal_0_$__cuda_sm20_div_rn_f64_full,(.L_x_11 - $__internal_0_$__cuda_sm20_div_rn_f64_full)
$__internal_0_$__cuda_sm20_div_rn_f64_full:
[C---:B------:R-:W-:Y:S01]  /*0580*/  FSETP.GEU.AND P0, PT, |R7|.reuse, 1.469367938527859385e-39, PT ;  /* 0x001000000700780b */ /* 0x040fe20003f0e200 */
[----:B------:R-:W-:Y:S01]  /*0590*/  IMAD.U32 R12, RZ, RZ, UR6 ;  /* 0x00000006ff0c7e24 */ /* 0x000fe2000f8e00ff */
[----:B------:R-:W-:Y:S01]  /*05a0*/  MOV R13, R7 ;  /* 0x00000007000d7202 */ /* 0x000fe20000000f00 */
[----:B------:R-:W-:Y:S01]  /*05b0*/  IMAD.U32 R14, RZ, RZ, UR6 ;  /* 0x00000006ff0e7e24 */ /* 0x000fe2000f8e00ff */
[----:B------:R-:W-:Y:S01]  /*05c0*/  LOP3.LUT R9, R7, 0x800fffff, RZ, 0xc0, !PT ;  /* 0x800fffff07097812 */ /* 0x000fe200078ec0ff */
[----:B------:R-:W-:Y:S01]  /*05d0*/  IMAD.MOV.U32 R16, RZ, RZ, 0x1 ;  /* 0x00000001ff107424 */ /* 0x000fe200078e00ff */
[----:B------:R-:W-:Y:S01]  /*05e0*/  FSETP.GEU.AND P2, PT, |R11|, 1.469367938527859385e-39, PT ;  /* 0x001000000b00780b */ /* 0x000fe20003f4e200 */
[----:B------:R-:W-:Y:S01]  /*05f0*/  IMAD.MOV.U32 R24, RZ, RZ, 0x1ca00000 ;  /* 0x1ca00000ff187424 */ /* 0x000fe200078e00ff */
[----:B------:R-:W-:Y:S01]  /*0600*/  LOP3.LUT R15, R9, 0x3ff00000, RZ, 0xfc, !PT ;  /* 0x3ff00000090f7812 */ /* 0x000fe200078efcff */
[----:B------:R-:W-:Y:S01]  /*0610*/  BSSY.RECONVERGENT B1, `(.L_x_5) ;  /* 0x0000050000017945 */ /* 0x000fe20003800200 */
[----:B------:R-:W-:-:S02]  /*0620*/  LOP3.LUT R9, R11, 0x7ff00000, RZ, 0xc0, !PT ;  /* 0x7ff000000b097812 */ /* 0x000fc400078ec0ff */
[----:B------:R-:W-:Y:S01]  /*0630*/  LOP3.LUT R26, R7, 0x7ff00000, RZ, 0xc0, !PT ;  /* 0x7ff00000071a7812 */ /* 0x000fe200078ec0ff */
[----:B------:R-:W-:Y:S02]  /*0640*/  @!P0 DMUL R14, R12, 8.98846567431157953865e+307 ;  /* 0x7fe000000c0e8828 */ /* 0x000fe40000000000 */
[----:B------:R-:W-:Y:S01]  /*0650*/  IMAD.MOV.U32 R25, RZ, RZ, R9 ;  /* 0x000000ffff197224 */ /* 0x000fe200078e0009 */
[----:B------:R-:W-:-:S03]  /*0660*/  ISETP.GE.U32.AND P1, PT, R9, R26, PT ;  /* 0x0000001a0900720c */ /* 0x000fc60003f26070 */
[----:B------:R-:W0:Y:S01]  /*0670*/  MUFU.RCP64H R17, R15 ;  /* 0x0000000f00117308 */ /* 0x000e220000001800 */
[----:B------:R-:W-:-:S03]  /*0680*/  @!P2 LOP3.LUT R20, R13, 0x7ff00000, RZ, 0xc0, !PT ;  /* 0x7ff000000d14a812 */ /* 0x000fc600078ec0ff */
[----:B------:R-:W-:Y:S02]  /*0690*/  @!P0 LOP3.LUT R26, R15, 0x7ff00000, RZ, 0xc0, !PT ;  /* 0x7ff000000f1a8812 */ /* 0x000fe400078ec0ff */
[----:B------:R-:W-:-:S04]  /*06a0*/  @!P2 ISETP.GE.U32.AND P3, PT, R9, R20, PT ;  /* 0x000000140900a20c */ /* 0x000fc80003f66070 */
[----:B------:R-:W-:-:S04]  /*06b0*/  @!P2 SEL R21, R24, 0x63400000, !P3 ;  /* 0x634000001815a807 */ /* 0x000fc80005800000 */
[----:B------:R-:W-:Y:S01]  /*06c0*/  @!P2 LOP3.LUT R22, R21, 0x80000000, R11, 0xf8, !PT ;  /* 0x800000001516a812 */ /* 0x000fe200078ef80b */
[----:B0-----:R-:W-:-:S03]  /*06d0*/  DFMA R18, R16, -R14, 1 ;  /* 0x3ff000001012742b */ /* 0x001fc6000000080e */
[----:B------:R-:W-:Y:S01]  /*06e0*/  @!P2 LOP3.LUT R23, R22, 0x100000, RZ, 0xfc, !PT ;  /* 0x001000001617a812 */ /* 0x000fe200078efcff */
[----:B------:R-:W-:-:S04]  /*06f0*/  @!P2 IMAD.MOV.U32 R22, RZ, RZ, RZ ;  /* 0x000000ffff16a224 */ /* 0x000fc800078e00ff */
[----:B------:R-:W-:-:S08]  /*0700*/  DFMA R18, R18, R18, R18 ;  /* 0x000000121212722b */ /* 0x000fd00000000012 */
[----:B------:R-:W-:Y:S01]  /*0710*/  DFMA R18, R16, R18, R16 ;  /* 0x000000121012722b */ /* 0x000fe20000000010 */
[----:B------:R-:W-:Y:S01]  /*0720*/  SEL R17, R24, 0x63400000, !P1 ;  /* 0x6340000018117807 */ /* 0x000fe20004800000 */
[----:B------:R-:W-:-:S03]  /*0730*/  IMAD.MOV.U32 R16, RZ, RZ, R10 ;  /* 0x000000ffff107224 */ /* 0x000fc600078e000a */
[----:B------:R-:W-:-:S03]  /*0740*/  LOP3.LUT R17, R17, 0x800fffff, R11, 0xf8, !PT ;  /* 0x800fffff11117812 */ /* 0x000fc600078ef80b */
[----:B------:R-:W-:-:S03]  /*0750*/  DFMA R20, R18, -R14, 1 ;  /* 0x3ff000001214742b */ /* 0x000fc6000000080e */
[----:B------:R-:W-:-:S05]  /*0760*/  @!P2 DFMA R16, R16, 2, -R22 ;  /* 0x400000001010a82b */ /* 0x000fca0000000816 */
[----:B------:R-:W-:-:S05]  /*0770*/  DFMA R18, R18, R20, R18 ;  /* 0x000000141212722b */ /* 0x000fca0000000012 */
[----:B------:R-:W-:-:S03]  /*0780*/  @!P2 LOP3.LUT R25, R17, 0x7ff00000, RZ, 0xc0, !PT ;  /* 0x7ff000001119a812 */ /* 0x000fc600078ec0ff */
[----:B------:R-:W-:Y:S02]  /*0790*/  DMUL R20, R18, R16 ;  /* 0x0000001012147228 */ /* 0x000fe40000000000 */
[----:B------:R-:W-:-:S05]  /*07a0*/  VIADD R27, R25, 0xffffffff ;  /* 0xffffffff191b7836 */ /* 0x000fca0000000000 */
[----:B------:R-:W-:Y:S01]  /*07b0*/  ISETP.GT.U32.AND P0, PT, R27, 0x7feffffe, PT ;  /* 0x7feffffe1b00780c */ /* 0x000fe20003f04070 */
[----:B------:R-:W-:Y:S01]  /*07c0*/  VIADD R27, R26, 0xffffffff ;  /* 0xffffffff1a1b7836 */ /* 0x000fe20000000000 */
[----:B------:R-:W-:-:S04]  /*07d0*/  DFMA R22, R20, -R14, R16 ;  /* 0x8000000e1416722b */ /* 0x000fc80000000010 */
[----:B------:R-:W-:-:S04]  /*07e0*/  ISETP.GT.U32.OR P0, PT, R27, 0x7feffffe, P0 ;  /* 0x7feffffe1b00780c */ /* 0x000fc80000704470 */
[----:B------:R-:W-:-:S09]  /*07f0*/  DFMA R22, R18, R22, R20 ;  /* 0x000000161216722b */ /* 0x000fd20000000014 */
[----:B------:R-:W-:Y:S05]  /*0800*/  @P0 BRA `(.L_x_6) ;  /* 0x00000000006c0947 */ /* 0x000fea0003800000 */
[----:B------:R-:W-:-:S04]  /*0810*/  LOP3.LUT R18, R13, 0x7ff00000, RZ, 0xc0, !PT ;  /* 0x7ff000000d127812 */ /* 0x000fc800078ec0ff */
[CC--:B------:R-:W-:Y:S02]  /*0820*/  VIADDMNMX R10, R9.reuse, -R18.reuse, 0xb9600000, !PT ;  /* 0xb9600000090a7446 */ /* 0x0c0fe40007800912 */
[----:B------:R-:W-:Y:S02]  /*0830*/  ISETP.GE.U32.AND P0, PT, R9, R18, PT ;  /* 0x000000120900720c */ /* 0x000fe40003f06070 */
[----:B------:R-:W-:Y:S01]  /*0840*/  VIMNMX R9, PT, PT, R10, 0x46a00000, PT ;  /* 0x46a000000a097848 */ /* 0x000fe20003fe0100 */
[----:B------:R-:W-:Y:S01]  /*0850*/  IMAD.MOV.U32 R10, RZ, RZ, RZ ;  /* 0x000000ffff0a7224 */ /* 0x000fe200078e00ff */
[----:B------:R-:W-:-:S04]  /*0860*/  SEL R24, R24, 0x63400000, !P0 ;  /* 0x6340000018187807 */ /* 0x000fc80004000000 */
[----:B------:R-:W-:-:S05]  /*0870*/  IADD3 R9, PT, PT, -R24, R9, RZ ;  /* 0x0000000918097210 */ /* 0x000fca0007ffe1ff */
[----:B------:R-:W-:-:S06]  /*0880*/  VIADD R11, R9, 0x7fe00000 ;  /* 0x7fe00000090b7836 */ /* 0x000fcc0000000000 */
[----:B------:R-:W-:-:S10]  /*0890*/  DMUL R18, R22, R10 ;  /* 0x0000000a16127228 */ /* 0x000fd40000000000 */
[----:B------:R-:W-:-:S13]  /*08a0*/  FSETP.GTU.AND P0, PT, |R19|, 1.469367938527859385e-39, PT ;  /* 0x001000001300780b */ /* 0x000fda0003f0c200 */
[----:B------:R-:W-:Y:S05]  /*08b0*/  @P0 BRA `(.L_x_7) ;  /* 0x0000000000940947 */ /* 0x000fea0003800000 */
[----:B------:R-:W-:Y:S01]  /*08c0*/  DFMA R14, R22, -R14, R16 ;  /* 0x8000000e160e722b */ /* 0x000fe20000000010 */
[----:B------:R-:W-:-:S09]  /*08d0*/  IMAD.MOV.U32 R12, RZ, RZ, RZ ;  /* 0x000000ffff0c7224 */ /* 0x000fd200078e00ff */
[C---:B------:R-:W-:Y:S02]  /*08e0*/  FSETP.NEU.AND P0, PT, R15.reuse, RZ, PT ;  /* 0x000000ff0f00720b */ /* 0x040fe40003f0d000 */
[----:B------:R-:W-:-:S04]  /*08f0*/  LOP3.LUT R17, R15, 0x80000000, R13, 0x48, !PT ;  /* 0x800000000f117812 */ /* 0x000fc800078e480d */
[----:B------:R-:W-:-:S07]  /*0900*/  LOP3.LUT R13, R17, R11, RZ, 0xfc, !PT ;  /* 0x0000000b110d7212 */ /* 0x000fce00078efcff */
[----:B------:R-:W-:Y:S05]  /*0910*/  @!P0 BRA `(.L_x_7) ;  /* 0x00000000007c8947 */ /* 0x000fea0003800000 */
[----:B------:R-:W-:Y:S01]  /*0920*/  IMAD.MOV R11, RZ, RZ, -R9 ;  /* 0x000000ffff0b7224 */ /* 0x000fe200078e0a09 */
[----:B------:R-:W-:Y:S01]  /*0930*/  DMUL.RP R12, R22, R12 ;  /* 0x0000000c160c7228 */ /* 0x000fe20000008000 */
[----:B------:R-:W-:Y:S01]  /*0940*/  IMAD.MOV.U32 R10, RZ, RZ, RZ ;  /* 0x000000ffff0a7224 */ /* 0x000fe200078e00ff */
[----:B------:R-:W-:-:S05]  /*0950*/  IADD3 R9, PT, PT, -R9, -0x43300000, RZ ;  /* 0xbcd0000009097810 */ /* 0x000fca0007ffe1ff */
[----:B------:R-:W-:-:S03]  /*0960*/  DFMA R10, R18, -R10, R22 ;  /* 0x8000000a120a722b */ /* 0x000fc60000000016 */
[----:B------:R-:W-:-:S07]  /*0970*/  LOP3.LUT R17, R13, R17, RZ, 0x3c, !PT ;  /* 0x000000110d117212 */ /* 0x000fce00078e3cff */
[----:B------:R-:W-:-:S04]  /*0980*/  FSETP.NEU.AND P0, PT, |R11|, R9, PT ;  /* 0x000000090b00720b */ /* 0x000fc80003f0d200 */
[----:B------:R-:W-:Y:S02]  /*0990*/  FSEL R18, R12, R18, !P0 ;  /* 0x000000120c127208 */ /* 0x000fe40004000000 */
[----:B------:R-:W-:Y:S01]  /*09a0*/  FSEL R19, R17, R19, !P0 ;  /* 0x0000001311137208 */ /* 0x000fe20004000000 */
[----:B------:R-:W-:Y:S06]  /*09b0*/  BRA `(.L_x_7) ;  /* 0x0000000000547947 */ /* 0x000fec0003800000 */
.L_x_6:
[----:B------:R-:W-:-:S14]  /*09c0*/  DSETP.NAN.AND P0, PT, R10, R10, PT ;  /* 0x0000000a0a00722a */ /* 0x000fdc0003f08000 */
[----:B------:R-:W-:Y:S05]  /*09d0*/  @P0 BRA `(.L_x_8) ;  /* 0x0000000000440947 */ /* 0x000fea0003800000 */
[----:B------:R-:W-:-:S14]  /*09e0*/  DSETP.NAN.AND P0, PT, R12, R12, PT ;  /* 0x0000000c0c00722a */ /* 0x000fdc0003f08000 */
[----:B------:R-:W-:Y:S05]  /*09f0*/  @P0 BRA `(.L_x_9) ;  /* 0x0000000000300947 */ /* 0x000fea0003800000 */
[----:B------:R-:W-:Y:S01]  /*0a00*/  ISETP.NE.AND P0, PT, R25, R26, PT ;  /* 0x0000001a1900720c */ /* 0x000fe20003f05270 */
[----:B------:R-:W-:Y:S02]  /*0a10*/  IMAD.MOV.U32 R18, RZ, RZ, 0x0 ;  /* 0x00000000ff127424 */ /* 0x000fe400078e00ff */
[----:B------:R-:W-:-:S10]  /*0a20*/  IMAD.MOV.U32 R19, RZ, RZ, -0x80000 ;  /* 0xfff80000ff137424 */ /* 0x000fd400078e00ff */
[----:B------:R-:W-:Y:S05]  /*0a30*/  @!P0 BRA `(.L_x_7) ;  /* 0x0000000000348947 */ /* 0x000fea0003800000 */
[----:B------:R-:W-:Y:S02]  /*0a40*/  ISETP.NE.AND P0, PT, R25, 0x7ff00000, PT ;  /* 0x7ff000001900780c */ /* 0x000fe40003f05270 */
[----:B------:R-:W-:Y:S02]  /*0a50*/  LOP3.LUT R19, R11, 0x80000000, R13, 0x48, !PT ;  /* 0x800000000b137812 */ /* 0x000fe400078e480d */
[----:B------:R-:W-:-:S13]  /*0a60*/  ISETP.EQ.OR P0, PT, R26, RZ, !P0 ;  /* 0x000000ff1a00720c */ /* 0x000fda0004702670 */
[----:B------:R-:W-:Y:S02]  /*0a70*/  @P0 LOP3.LUT R9, R19, 0x7ff00000, RZ, 0xfc, !PT ;  /* 0x7ff0000013090812 */ /* 0x000fe400078efcff */
[----:B------:R-:W-:Y:S01]  /*0a80*/  @!P0 MOV R18, RZ ;  /* 0x000000ff00128202 */ /* 0x000fe20000000f00 */
[----:B------:R-:W-:Y:S02]  /*0a90*/  @P0 IMAD.MOV.U32 R18, RZ, RZ, RZ ;  /* 0x000000ffff120224 */ /* 0x000fe400078e00ff */
[----:B------:R-:W-:Y:S01]  /*0aa0*/  @P0 IMAD.MOV.U32 R19, RZ, RZ, R9 ;  /* 0x000000ffff130224 */ /* 0x000fe200078e0009 */
[----:B------:R-:W-:Y:S06]  /*0ab0*/  BRA `(.L_x_7) ;  /* 0x0000000000147947 */ /* 0x000fec0003800000 */
.L_x_9:
[----:B------:R-:W-:Y:S01]  /*0ac0*/  LOP3.LUT R19, R13, 0x80000, RZ, 0xfc, !PT ;  /* 0x000800000d137812 */ /* 0x000fe200078efcff */
[----:B------:R-:W-:Y:S01]  /*0ad0*/  IMAD.MOV.U32 R18, RZ, RZ, R12 ;  /* 0x000000ffff127224 */ /* 0x000fe200078e000c */
[----:B------:R-:W-:Y:S06]  /*0ae0*/  BRA `(.L_x_7) ;  /* 0x0000000000087947 */ /* 0x000fec0003800000 */
.L_x_8:
[----:B------:R-:W-:Y:S01]  /*0af0*/  LOP3.LUT R19, R11, 0x80000, RZ, 0xfc, !PT ;  /* 0x000800000b137812 */ /* 0x000fe200078efcff */
[----:B------:R-:W-:-:S07]  /*0b00*/  IMAD.MOV.U32 R18, RZ, RZ, R10 ;  /* 0x000000ffff127224 */ /* 0x000fce00078e000a */
.L_x_7:
[----:B------:R-:W-:Y:S05]  /*0b10*/  BSYNC.RECONVERGENT B1 ;  /* 0x0000000000017941 */ /* 0x000fea0003800200 */
.L_x_5:
[----:B------:R-:W-:Y:S02]  /*0b20*/  IMAD.MOV.U32 R10, RZ, RZ, R0 ;  /* 0x000000ffff0a7224 */ /* 0x000fe400078e0000 */
[----:B------:R-:W-:-:S04]  /*0b30*/  IMAD.MOV.U32 R11, RZ, RZ, 0x0 ;  /* 0x00000000ff0b7424 */ /* 0x000fc800078e00ff */
[----:B------:R-:W-:Y:S05]  /*0b40*/  RET.REL.NODEC R10 `(_Z10DerivativePfS_) ;  /* 0xfffffff40a2c7950 */ /* 0x000fea0003c3ffff */
.L_x_10:
        /* <DEDUP_REMOVED lines=11> */
.L_x_11:


//--------------------- .nv.shared.reserved.0     --------------------------
	.section	.nv.shared.reserved.0,"aw",@nobits
	.weak		__nv_reservedSMEM_offset_0_alias
	.size		__nv_reservedSMEM_offset_0_alias, 0, 64
	.other		__nv_reservedSMEM_offset_0_alias,@"STO_CUDA_RESERVED_SHARED STV_DEFAULT"
__nv_reservedSMEM_offset_0_alias:
	.zero		0
	.zero		64


//--------------------- .nv.constant0._Z10SolvingODEPfS_ --------------------------
	.section	.nv.constant0._Z10SolvingODEPfS_,"a",@progbits
	.sectionflags	@""
	.align	4
.nv.constant0._Z10SolvingODEPfS_:
	.zero		912


//--------------------- .nv.constant0._Z10DerivativePfS_ --------------------------
	.section	.nv.constant0._Z10DerivativePfS_,"a",@progbits
	.sectionflags	@""
	.align	4
.nv.constant0._Z10DerivativePfS_:
	.zero		912


//--------------------- SYMBOLS --------------------------

	.type		.nv.reservedSmem.offset0,@object
	.size		.nv.reservedSmem.offset0,0x4
